//
// Generated by NVIDIA NVVM Compiler
//
// Compiler Build ID: CL-36424714
// Cuda compilation tools, release 13.0, V13.0.88
// Based on NVVM 20.0.0
//

.version 9.0
.target sm_100
.address_size 64

	// .globl	_Z22d_baseline_dat_forwardPKfiiii
.extern .func  (.param .b32 func_retval0) vprintf
(
	.param .b64 vprintf_param_0,
	.param .b64 vprintf_param_1
)
;
.global .align 1 .b8 $str[18] = {99, 111, 108, 58, 32, 37, 100, 44, 32, 114, 111, 119, 58, 32, 37, 100, 10};

.visible .entry _Z22d_baseline_dat_forwardPKfiiii(
	.param .u64 .ptr .align 1 _Z22d_baseline_dat_forwardPKfiiii_param_0,
	.param .u32 _Z22d_baseline_dat_forwardPKfiiii_param_1,
	.param .u32 _Z22d_baseline_dat_forwardPKfiiii_param_2,
	.param .u32 _Z22d_baseline_dat_forwardPKfiiii_param_3,
	.param .u32 _Z22d_baseline_dat_forwardPKfiiii_param_4
)
{
	.local .align 8 .b8 	__local_depot0[8];
	.reg .b64 	%SP;
	.reg .b64 	%SPL;
	.reg .b32 	%r<11>;
	.reg .b64 	%rd<5>;

	mov.u64 	%SPL, __local_depot0;
	cvta.local.u64 	%SP, %SPL;
	add.u64 	%rd1, %SP, 0;
	add.u64 	%rd2, %SPL, 0;
	mov.u32 	%r1, %ctaid.x;
	mov.u32 	%r2, %ntid.x;
	mov.u32 	%r3, %tid.x;
	mad.lo.s32 	%r4, %r1, %r2, %r3;
	mov.u32 	%r5, %ctaid.y;
	mov.u32 	%r6, %ntid.y;
	mov.u32 	%r7, %tid.y;
	mad.lo.s32 	%r8, %r5, %r6, %r7;
	st.local.v2.u32 	[%rd2], {%r4, %r8};
	mov.u64 	%rd3, $str;
	cvta.global.u64 	%rd4, %rd3;
	{ // callseq 0, 0
	.param .b64 param0;
	st.param.b64 	[param0], %rd4;
	.param .b64 param1;
	st.param.b64 	[param1], %rd1;
	.param .b32 retval0;
	call.uni (retval0), 
	vprintf, 
	(
	param0, 
	param1
	);
	ld.param.b32 	%r9, [retval0];
	} // callseq 0
	ret;

}


// ===== COMPILED SASS (sm_100) =====

	.target	sm_100

	.elftype	@"ET_EXEC"


//--------------------- .note.nv.tkinfo           --------------------------
	.section	.note.nv.tkinfo,"",@"SHT_NOTE"
	.sectionflags	@"SHF_NOTE_NV_TKINFO"
	.tkinfo
        /*0018*/ 	.word	0x00000002
        /*0030*/ 	.string	""
        /*0030*/ 	.string	"ptxas"
        /*0030*/ 	.string	"Cuda compilation tools, release 13.0, V13.0.88"
        /*0030*/ 	.string	"Build cuda_13.0.r13.0/compiler.36424714_0"
        /*0030*/ 	.string	"-arch sm_100 -m 64 "



//--------------------- .note.nv.cuinfo           --------------------------
	.section	.note.nv.cuinfo,"",@"SHT_NOTE"
	.sectionflags	@"SHF_NOTE_NV_CUINFO"
        /*0018*/ 	.short	0x0002
        /*001a*/ 	.short	0x0064
        /*001c*/ 	.short	0x0082
	.zero		2


//--------------------- .nv.info                  --------------------------
	.section	.nv.info,"",@"SHT_CUDA_INFO"
	.align	4


	//----- nvinfo : EIATTR_REGCOUNT
	.align		4
        /*0000*/ 	.byte	0x04, 0x2f
        /*0002*/ 	.short	(.L_2 - .L_1)
	.align		4
.L_1:
        /*0004*/ 	.word	index@(_Z22d_baseline_dat_forwardPKfiiii)
        /*0008*/ 	.word	0x00000018


	//----- nvinfo : EIATTR_FRAME_SIZE
	.align		4
.L_2:
        /*000c*/ 	.byte	0x04, 0x11
        /*000e*/ 	.short	(.L_4 - .L_3)
	.align		4
.L_3:
        /*0010*/ 	.word	index@(_Z22d_baseline_dat_forwardPKfiiii)
        /*0014*/ 	.word	0x00000008


	//----- nvinfo : EIATTR_MIN_STACK_SIZE
	.align		4
.L_4:
        /*0018*/ 	.byte	0x04, 0x12
        /*001a*/ 	.short	(.L_6 - .L_5)
	.align		4
.L_5:
        /*001c*/ 	.word	index@(_Z22d_baseline_dat_forwardPKfiiii)
        /*0020*/ 	.word	0x00000008
.L_6:


//--------------------- .nv.compat                --------------------------
	.section	.nv.compat,"",@"SHT_CUDA_COMPAT_INFO"
	.align	4
        /*0000*/ 	.byte	0x02, 0x09, 0x00, 0x00, 0x02, 0x02, 0x01, 0x00, 0x02, 0x05, 0x05, 0x00, 0x03, 0x07, 0x01, 0x01
        /*0010*/ 	.byte	0x02, 0x03, 0x00, 0x00, 0x02, 0x06, 0x01, 0x00, 0x04, 0x0b, 0x08, 0x00, 0x09, 0x00, 0x00, 0x00
        /*0020*/ 	.byte	0x00, 0x00, 0x00, 0x00


//--------------------- .nv.info._Z22d_baseline_dat_forwardPKfiiii --------------------------
	.section	.nv.info._Z22d_baseline_dat_forwardPKfiiii,"",@"SHT_CUDA_INFO"
	.sectionflags	@""
	.align	4


	//----- nvinfo : EIATTR_CUDA_API_VERSION
	.align		4
        /*0000*/ 	.byte	0x04, 0x37
        /*0002*/ 	.short	(.L_8 - .L_7)
.L_7:
        /*0004*/ 	.word	0x00000082


	//----- nvinfo : EIATTR_KPARAM_INFO
	.align		4
.L_8:
        /*0008*/ 	.byte	0x04, 0x17
        /*000a*/ 	.short	(.L_10 - .L_9)
.L_9:
        /*000c*/ 	.word	0x00000000
        /*0010*/ 	.short	0x0004
        /*0012*/ 	.short	0x0014
        /*0014*/ 	.byte	0x00, 0xf0, 0x11, 0x00


	//----- nvinfo : EIATTR_KPARAM_INFO
	.align		4
.L_10:
        /*0018*/ 	.byte	0x04, 0x17
        /*001a*/ 	.short	(.L_12 - .L_11)
.L_11:
        /*001c*/ 	.word	0x00000000
        /*0020*/ 	.short	0x0003
        /*0022*/ 	.short	0x0010
        /*0024*/ 	.byte	0x00, 0xf0, 0x11, 0x00


	//----- nvinfo : EIATTR_KPARAM_INFO
	.align		4
.L_12:
        /*0028*/ 	.byte	0x04, 0x17
        /*002a*/ 	.short	(.L_14 - .L_13)
.L_13:
        /*002c*/ 	.word	0x00000000
        /*0030*/ 	.short	0x0002
        /*0032*/ 	.short	0x000c
        /*0034*/ 	.byte	0x00, 0xf0, 0x11, 0x00


	//----- nvinfo : EIATTR_KPARAM_INFO
	.align		4
.L_14:
        /*0038*/ 	.byte	0x04, 0x17
        /*003a*/ 	.short	(.L_16 - .L_15)
.L_15:
        /*003c*/ 	.word	0x00000000
        /*0040*/ 	.short	0x0001
        /*0042*/ 	.short	0x0008
        /*0044*/ 	.byte	0x00, 0xf0, 0x11, 0x00


	//----- nvinfo : EIATTR_KPARAM_INFO
	.align		4
.L_16:
        /*0048*/ 	.byte	0x04, 0x17
        /*004a*/ 	.short	(.L_18 - .L_17)
.L_17:
        /*004c*/ 	.word	0x00000000
        /*0050*/ 	.short	0x0000
        /*0052*/ 	.short	0x0000
        /*0054*/ 	.byte	0x00, 0xf5, 0x21, 0x00


	//----- nvinfo : EIATTR_SPARSE_MMA_MASK
	.align		4
.L_18:
        /*0058*/ 	.byte	0x03, 0x50
        /*005a*/ 	.short	0x0000


	//----- nvinfo : EIATTR_MAXREG_COUNT
	.align		4
        /*005c*/ 	.byte	0x03, 0x1b
        /*005e*/ 	.short	0x00ff


	//----- nvinfo : EIATTR_EXTERNS
	.align		4
        /*0060*/ 	.byte	0x04, 0x0f
        /*0062*/ 	.short	(.L_20 - .L_19)


	//   ....[0]....
	.align		4
.L_19:
        /*0064*/ 	.word	index@(vprintf)


	//----- nvinfo : EIATTR_MERCURY_ISA_VERSION
	.align		4
.L_20:
        /*0068*/ 	.byte	0x03, 0x5f
        /*006a*/ 	.short	0x0101


	//----- nvinfo : EIATTR_VRC_CTA_INIT_COUNT
	.align		4
        /*006c*/ 	.byte	0x02, 0x4a
	.zero		1
	.zero		1


	//----- nvinfo : EIATTR_SYSCALL_OFFSETS
	.align		4
        /*0070*/ 	.byte	0x04, 0x46
        /*0072*/ 	.short	(.L_22 - .L_21)


	//   ....[0]....
.L_21:
        /*0074*/ 	.word	0x00000150


	//----- nvinfo : EIATTR_EXIT_INSTR_OFFSETS
	.align		4
.L_22:
        /*0078*/ 	.byte	0x04, 0x1c
        /*007a*/ 	.short	(.L_24 - .L_23)


	//   ....[0]....
.L_23:
        /*007c*/ 	.word	0x00000160


	//----- nvinfo : EIATTR_CBANK_PARAM_SIZE
	.align		4
.L_24:
        /*0080*/ 	.byte	0x03, 0x19
        /*0082*/ 	.short	0x0018


	//----- nvinfo : EIATTR_PARAM_CBANK
	.align		4
        /*0084*/ 	.byte	0x04, 0x0a
        /*0086*/ 	.short	(.L_26 - .L_25)
	.align		4
.L_25:
        /*0088*/ 	.word	index@(.nv.constant0._Z22d_baseline_dat_forwardPKfiiii)
        /*008c*/ 	.short	0x0380
        /*008e*/ 	.short	0x0018


	//----- nvinfo : EIATTR_SW_WAR
	.align		4
.L_26:
        /*0090*/ 	.byte	0x04, 0x36
        /*0092*/ 	.short	(.L_28 - .L_27)
.L_27:
        /*0094*/ 	.word	0x00000008
.L_28:


//--------------------- .nv.callgraph             --------------------------
	.section	.nv.callgraph,"",@"SHT_CUDA_CALLGRAPH"
	.align	4
	.sectionentsize	8
	.align		4
        /*0000*/ 	.word	0x00000000
	.align		4
        /*0004*/ 	.word	0xffffffff
	.align		4
        /*0008*/ 	.word	index@(_Z22d_baseline_dat_forwardPKfiiii)
	.align		4
        /*000c*/ 	.word	index@(vprintf)
	.align		4
        /*0010*/ 	.word	0x00000000
	.align		4
        /*0014*/ 	.word	0xfffffffe
	.align		4
        /*0018*/ 	.word	0x00000000
	.align		4
        /*001c*/ 	.word	0xfffffffd
	.align		4
        /*0020*/ 	.word	0x00000000
	.align		4
        /*0024*/ 	.word	0xfffffffc


//--------------------- .nv.constant4             --------------------------
	.section	.nv.constant4,"a",@progbits
	.align	8
	.align		8
.nv.constant4:
        /*0000*/ 	.dword	vprintf
	.align		8
        /*0008*/ 	.dword	$str


//--------------------- .text._Z22d_baseline_dat_forwardPKfiiii --------------------------
	.section	.text._Z22d_baseline_dat_forwardPKfiiii,"ax",@progbits
	.align	128
        .global         _Z22d_baseline_dat_forwardPKfiiii
        .type           _Z22d_baseline_dat_forwardPKfiiii,@function
        .size           _Z22d_baseline_dat_forwardPKfiiii,(.L_x_2 - _Z22d_baseline_dat_forwardPKfiiii)
        .other          _Z22d_baseline_dat_forwardPKfiiii,@"STO_CUDA_ENTRY STV_DEFAULT"
_Z22d_baseline_dat_forwardPKfiiii:
.text._Z22d_baseline_dat_forwardPKfiiii:
[----:B------:R-:W0:Y:S01]  /*0000*/  LDC R1, c[0x0][0x37c] ;  /* 0x0000df00ff017b82 */ /* 0x000e220000000800 */
[----:B------:R-:W1:Y:S01]  /*0010*/  S2R R3, SR_TID.X ;  /* 0x0000000000037919 */ /* 0x000e620000002100 */
[----:B------:R-:W2:Y:S06]  /*0020*/  LDCU UR5, c[0x0][0x2fc] ;  /* 0x00005f80ff0577ac */ /* 0x000eac0008000800 */
[----:B------:R-:W1:Y:S01]  /*0030*/  S2UR UR4, SR_CTAID.X ;  /* 0x00000000000479c3 */ /* 0x000e620000002500 */
[----:B0-----:R-:W-:Y:S01]  /*0040*/  VIADD R1, R1, 0xfffffff8 ;  /* 0xfffffff801017836 */ /* 0x001fe20000000000 */
[----:B------:R-:W0:Y:S06]  /*0050*/  S2R R5, SR_TID.Y ;  /* 0x0000000000057919 */ /* 0x000e2c0000002200 */
[----:B------:R-:W1:Y:S08]  /*0060*/  LDC R2, c[0x0][0x360] ;  /* 0x0000d800ff027b82 */ /* 0x000e700000000800 */
[----:B------:R-:W0:Y:S08]  /*0070*/  S2UR UR6, SR_CTAID.Y ;  /* 0x00000000000679c3 */ /* 0x000e300000002600 */
[----:B------:R-:W0:Y:S01]  /*0080*/  LDC R0, c[0x0][0x364] ;  /* 0x0000d900ff007b82 */ /* 0x000e220000000800 */
[----:B-1----:R-:W-:Y:S01]  /*0090*/  IMAD R2, R2, UR4, R3 ;  /* 0x0000000402027c24 */ /* 0x002fe2000f8e0203 */
[----:B------:R-:W1:Y:S01]  /*00a0*/  LDCU UR4, c[0x0][0x2f8] ;  /* 0x00005f00ff0477ac */ /* 0x000e620008000800 */
[----:B0-----:R-:W-:Y:S01]  /*00b0*/  IMAD R3, R0, UR6, R5 ;  /* 0x0000000600037c24 */ /* 0x001fe2000f8e0205 */
[----:B------:R-:W-:Y:S01]  /*00c0*/  MOV R0, 0x0 ;  /* 0x0000000000007802 */ /* 0x000fe20000000f00 */
[----:B------:R-:W0:Y:S01]  /*00d0*/  LDCU.64 UR6, c[0x4][0x8] ;  /* 0x01000100ff0677ac */ /* 0x000e220008000a00 */
[----:B-1----:R-:W-:-:S02]  /*00e0*/  IADD3 R6, P0, PT, R1, UR4, RZ ;  /* 0x0000000401067c10 */ /* 0x002fc4000ff1e0ff */
[----:B------:R1:W-:Y:S01]  /*00f0*/  STL.64 [R1], R2 ;  /* 0x0000000201007387 */ /* 0x0003e20000100a00 */
[----:B------:R1:W3:Y:S01]  /*0100*/  LDC.64 R8, c[0x4][R0] ;  /* 0x0100000000087b82 */ /* 0x0002e20000000a00 */
[----:B--2---:R-:W-:Y:S01]  /*0110*/  IADD3.X R7, PT, PT, RZ, UR5, RZ, P0, !PT ;  /* 0x00000005ff077c10 */ /* 0x004fe200087fe4ff */
[----:B0-----:R-:W-:Y:S01]  /*0120*/  IMAD.U32 R4, RZ, RZ, UR6 ;  /* 0x00000006ff047e24 */ /* 0x001fe2000f8e00ff */
[----:B-1----:R-:W-:-:S07]  /*0130*/  MOV R5, UR7 ;  /* 0x0000000700057c02 */ /* 0x002fce0008000f00 */
[----:B------:R-:W-:-:S07]  /*0140*/  LEPC R20, `(.L_x_0) ;  /* 0x000000001014794e */ /* 0x000fce0000000000 */
[----:B---3--:R-:W-:Y:S05]  /*0150*/  CALL.ABS.NOINC R8 ;  /* 0x0000000008007343 */ /* 0x008fea0003c00000 */
.L_x_0:
[----:B------:R-:W-:Y:S05]  /*0160*/  EXIT ;  /* 0x000000000000794d */ /* 0x000fea0003800000 */
.L_x_1:
[----:B------:R-:W-:-:S00]  /*0170*/  BRA `(.L_x_1) ;  /* 0xfffffffc00fc7947 */ /* 0x000fc0000383ffff */
[----:B------:R-:W-:-:S00]  /*0180*/  NOP ;  /* 0x0000000000007918 */ /* 0x000fc00000000000 */
[----:B------:R-:W-:-:S00]  /*0190*/  NOP ;  /* 0x0000000000007918 */ /* 0x000fc00000000000 */
[----:B------:R-:W-:-:S00]  /*01a0*/  NOP ;  /* 0x0000000000007918 */ /* 0x000fc00000000000 */
[----:B------:R-:W-:-:S00]  /*01b0*/  NOP ;  /* 0x0000000000007918 */ /* 0x000fc00000000000 */
[----:B------:R-:W-:-:S00]  /*01c0*/  NOP ;  /* 0x0000000000007918 */ /* 0x000fc00000000000 */
[----:B------:R-:W-:-:S00]  /*01d0*/  NOP ;  /* 0x0000000000007918 */ /* 0x000fc00000000000 */
[----:B------:R-:W-:-:S00]  /*01e0*/  NOP ;  /* 0x0000000000007918 */ /* 0x000fc00000000000 */
[----:B------:R-:W-:-:S00]  /*01f0*/  NOP ;  /* 0x0000000000007918 */ /* 0x000fc00000000000 */
.L_x_2:


//--------------------- .nv.global.init           --------------------------
	.section	.nv.global.init,"aw",@progbits
.nv.global.init:
	.type		$str,@object
	.size		$str,(.L_0 - $str)
$str:
        /*0000*/ 	.byte	0x63, 0x6f, 0x6c, 0x3a, 0x20, 0x25, 0x64, 0x2c, 0x20, 0x72, 0x6f, 0x77, 0x3a, 0x20, 0x25, 0x64
        /*0010*/ 	.byte	0x0a, 0x00
.L_0:


//--------------------- .nv.shared.reserved.0     --------------------------
	.section	.nv.shared.reserved.0,"aw",@nobits
	.weak		__nv_reservedSMEM_offset_0_alias
	.size		__nv_reservedSMEM_offset_0_alias, 0, 64
	.other		__nv_reservedSMEM_offset_0_alias,@"STO_CUDA_RESERVED_SHARED STV_DEFAULT"
__nv_reservedSMEM_offset_0_alias:
	.zero		0
	.zero		64


//--------------------- .nv.constant0._Z22d_baseline_dat_forwardPKfiiii --------------------------
	.section	.nv.constant0._Z22d_baseline_dat_forwardPKfiiii,"a",@progbits
	.sectionflags	@""
	.align	4
.nv.constant0._Z22d_baseline_dat_forwardPKfiiii:
	.zero		920


//--------------------- SYMBOLS --------------------------

	.type		.nv.reservedSmem.offset0,@object
	.size		.nv.reservedSmem.offset0,0x4
	.type		vprintf,@function
